//
// Generated by NVIDIA NVVM Compiler
//
// Compiler Build ID: CL-36424714
// Cuda compilation tools, release 13.0, V13.0.88
// Based on NVVM 20.0.0
//

.version 9.0
.target sm_100
.address_size 64

	// .globl	_Z20kernel_kernel_matrixPfS_Phi

.visible .entry _Z20kernel_kernel_matrixPfS_Phi(
	.param .u64 .ptr .align 1 _Z20kernel_kernel_matrixPfS_Phi_param_0,
	.param .u64 .ptr .align 1 _Z20kernel_kernel_matrixPfS_Phi_param_1,
	.param .u64 .ptr .align 1 _Z20kernel_kernel_matrixPfS_Phi_param_2,
	.param .u32 _Z20kernel_kernel_matrixPfS_Phi_param_3
)
{
	.reg .pred 	%p<3>;
	.reg .b32 	%r<29>;
	.reg .b32 	%f<25>;
	.reg .b64 	%rd<38>;

	ld.param.u64 	%rd9, [_Z20kernel_kernel_matrixPfS_Phi_param_0];
	ld.param.u64 	%rd7, [_Z20kernel_kernel_matrixPfS_Phi_param_1];
	ld.param.u64 	%rd8, [_Z20kernel_kernel_matrixPfS_Phi_param_2];
	ld.param.u32 	%r9, [_Z20kernel_kernel_matrixPfS_Phi_param_3];
	cvta.to.global.u64 	%rd1, %rd9;
	mov.u32 	%r10, %ctaid.x;
	mov.u32 	%r11, %ntid.x;
	mov.u32 	%r12, %tid.x;
	mad.lo.s32 	%r1, %r10, %r11, %r12;
	mov.u32 	%r13, %ctaid.y;
	mov.u32 	%r14, %ntid.y;
	mov.u32 	%r15, %tid.y;
	mad.lo.s32 	%r16, %r13, %r14, %r15;
	max.s32 	%r17, %r1, %r16;
	setp.ge.s32 	%p1, %r17, %r9;
	@%p1 bra 	$L__BB0_5;
	cvta.to.global.u64 	%rd10, %rd8;
	mul.lo.s32 	%r27, %r1, 785;
	mul.lo.s32 	%r19, %r16, 785;
	add.s64 	%rd2, %rd10, 1;
	cvt.u64.u32 	%rd11, %r19;
	add.s64 	%rd12, %rd11, %rd10;
	add.s64 	%rd37, %rd12, 3;
	mov.f32 	%f24, 0f00000000;
	mov.b32 	%r28, 0;
$L__BB0_2:
	cvt.s64.s32 	%rd13, %r27;
	add.s64 	%rd5, %rd2, %rd13;
	ld.global.u8 	%r20, [%rd5+-1];
	mul.wide.u32 	%rd14, %r20, 256;
	ld.global.u8 	%rd15, [%rd37+-3];
	or.b64  	%rd16, %rd14, %rd15;
	shl.b64 	%rd17, %rd16, 2;
	add.s64 	%rd18, %rd1, %rd17;
	ld.global.f32 	%f5, [%rd18];
	add.f32 	%f2, %f24, %f5;
	setp.eq.s32 	%p2, %r28, 784;
	@%p2 bra 	$L__BB0_4;
	ld.global.u8 	%r21, [%rd5];
	mul.wide.u32 	%rd19, %r21, 256;
	ld.global.u8 	%rd20, [%rd37+-2];
	or.b64  	%rd21, %rd19, %rd20;
	shl.b64 	%rd22, %rd21, 2;
	add.s64 	%rd23, %rd1, %rd22;
	ld.global.f32 	%f6, [%rd23];
	add.f32 	%f7, %f2, %f6;
	ld.global.u8 	%r22, [%rd5+1];
	mul.wide.u32 	%rd24, %r22, 256;
	ld.global.u8 	%rd25, [%rd37+-1];
	or.b64  	%rd26, %rd24, %rd25;
	shl.b64 	%rd27, %rd26, 2;
	add.s64 	%rd28, %rd1, %rd27;
	ld.global.f32 	%f8, [%rd28];
	add.f32 	%f9, %f7, %f8;
	ld.global.u8 	%r23, [%rd5+2];
	mul.wide.u32 	%rd29, %r23, 256;
	ld.global.u8 	%rd30, [%rd37];
	or.b64  	%rd31, %rd29, %rd30;
	shl.b64 	%rd32, %rd31, 2;
	add.s64 	%rd33, %rd1, %rd32;
	ld.global.f32 	%f10, [%rd33];
	add.f32 	%f24, %f9, %f10;
	add.s32 	%r28, %r28, 4;
	add.s32 	%r27, %r27, 4;
	add.s64 	%rd37, %rd37, 4;
	bra.uni 	$L__BB0_2;
$L__BB0_4:
	mul.f32 	%f11, %f2, 0fBC75C28F;
	fma.rn.f32 	%f12, %f11, 0f3BBB989D, 0f3F000000;
	cvt.sat.f32.f32 	%f13, %f12;
	mov.f32 	%f14, 0f4B400001;
	mov.f32 	%f15, 0f437C0000;
	fma.rm.f32 	%f16, %f13, %f15, %f14;
	add.f32 	%f17, %f16, 0fCB40007F;
	neg.f32 	%f18, %f17;
	fma.rn.f32 	%f19, %f11, 0f3FB8AA3B, %f18;
	fma.rn.f32 	%f20, %f11, 0f32A57060, %f19;
	mov.b32 	%r24, %f16;
	shl.b32 	%r25, %r24, 23;
	mov.b32 	%f21, %r25;
	ex2.approx.ftz.f32 	%f22, %f20;
	mul.f32 	%f23, %f22, %f21;
	mad.lo.s32 	%r26, %r9, %r1, %r16;
	cvta.to.global.u64 	%rd34, %rd7;
	mul.wide.s32 	%rd35, %r26, 4;
	add.s64 	%rd36, %rd34, %rd35;
	st.global.f32 	[%rd36], %f23;
$L__BB0_5:
	ret;

}
	// .globl	_Z23kernel_kernel_matrix_tsPfS_PhS0_ii
.visible .entry _Z23kernel_kernel_matrix_tsPfS_PhS0_ii(
	.param .u64 .ptr .align 1 _Z23kernel_kernel_matrix_tsPfS_PhS0_ii_param_0,
	.param .u64 .ptr .align 1 _Z23kernel_kernel_matrix_tsPfS_PhS0_ii_param_1,
	.param .u64 .ptr .align 1 _Z23kernel_kernel_matrix_tsPfS_PhS0_ii_param_2,
	.param .u64 .ptr .align 1 _Z23kernel_kernel_matrix_tsPfS_PhS0_ii_param_3,
	.param .u32 _Z23kernel_kernel_matrix_tsPfS_PhS0_ii_param_4,
	.param .u32 _Z23kernel_kernel_matrix_tsPfS_PhS0_ii_param_5
)
{
	.reg .pred 	%p<5>;
	.reg .b32 	%r<29>;
	.reg .b32 	%f<25>;
	.reg .b64 	%rd<40>;

	ld.param.u64 	%rd10, [_Z23kernel_kernel_matrix_tsPfS_PhS0_ii_param_0];
	ld.param.u64 	%rd7, [_Z23kernel_kernel_matrix_tsPfS_PhS0_ii_param_1];
	ld.param.u64 	%rd8, [_Z23kernel_kernel_matrix_tsPfS_PhS0_ii_param_2];
	ld.param.u64 	%rd9, [_Z23kernel_kernel_matrix_tsPfS_PhS0_ii_param_3];
	ld.param.u32 	%r9, [_Z23kernel_kernel_matrix_tsPfS_PhS0_ii_param_4];
	ld.param.u32 	%r10, [_Z23kernel_kernel_matrix_tsPfS_PhS0_ii_param_5];
	cvta.to.global.u64 	%rd1, %rd10;
	mov.u32 	%r11, %ctaid.x;
	mov.u32 	%r12, %ntid.x;
	mov.u32 	%r13, %tid.x;
	mad.lo.s32 	%r1, %r11, %r12, %r13;
	mov.u32 	%r14, %ctaid.y;
	mov.u32 	%r15, %ntid.y;
	mov.u32 	%r16, %tid.y;
	mad.lo.s32 	%r17, %r14, %r15, %r16;
	setp.ge.s32 	%p1, %r1, %r9;
	setp.ge.s32 	%p2, %r17, %r10;
	or.pred  	%p3, %p1, %p2;
	@%p3 bra 	$L__BB1_5;
	mul.lo.s32 	%r27, %r1, 785;
	mul.lo.s32 	%r19, %r17, 785;
	cvta.to.global.u64 	%rd11, %rd8;
	add.s64 	%rd2, %rd11, 1;
	cvt.u64.u32 	%rd12, %r19;
	cvta.to.global.u64 	%rd13, %rd9;
	add.s64 	%rd14, %rd12, %rd13;
	add.s64 	%rd39, %rd14, 3;
	mov.f32 	%f24, 0f00000000;
	mov.b32 	%r28, 0;
$L__BB1_2:
	cvt.s64.s32 	%rd15, %r27;
	add.s64 	%rd5, %rd2, %rd15;
	ld.global.u8 	%r20, [%rd5+-1];
	mul.wide.u32 	%rd16, %r20, 256;
	ld.global.u8 	%rd17, [%rd39+-3];
	or.b64  	%rd18, %rd16, %rd17;
	shl.b64 	%rd19, %rd18, 2;
	add.s64 	%rd20, %rd1, %rd19;
	ld.global.f32 	%f5, [%rd20];
	add.f32 	%f2, %f24, %f5;
	setp.eq.s32 	%p4, %r28, 784;
	@%p4 bra 	$L__BB1_4;
	ld.global.u8 	%r21, [%rd5];
	mul.wide.u32 	%rd21, %r21, 256;
	ld.global.u8 	%rd22, [%rd39+-2];
	or.b64  	%rd23, %rd21, %rd22;
	shl.b64 	%rd24, %rd23, 2;
	add.s64 	%rd25, %rd1, %rd24;
	ld.global.f32 	%f6, [%rd25];
	add.f32 	%f7, %f2, %f6;
	ld.global.u8 	%r22, [%rd5+1];
	mul.wide.u32 	%rd26, %r22, 256;
	ld.global.u8 	%rd27, [%rd39+-1];
	or.b64  	%rd28, %rd26, %rd27;
	shl.b64 	%rd29, %rd28, 2;
	add.s64 	%rd30, %rd1, %rd29;
	ld.global.f32 	%f8, [%rd30];
	add.f32 	%f9, %f7, %f8;
	ld.global.u8 	%r23, [%rd5+2];
	mul.wide.u32 	%rd31, %r23, 256;
	ld.global.u8 	%rd32, [%rd39];
	or.b64  	%rd33, %rd31, %rd32;
	shl.b64 	%rd34, %rd33, 2;
	add.s64 	%rd35, %rd1, %rd34;
	ld.global.f32 	%f10, [%rd35];
	add.f32 	%f24, %f9, %f10;
	add.s32 	%r28, %r28, 4;
	add.s32 	%r27, %r27, 4;
	add.s64 	%rd39, %rd39, 4;
	bra.uni 	$L__BB1_2;
$L__BB1_4:
	mul.f32 	%f11, %f2, 0fBC75C28F;
	fma.rn.f32 	%f12, %f11, 0f3BBB989D, 0f3F000000;
	cvt.sat.f32.f32 	%f13, %f12;
	mov.f32 	%f14, 0f4B400001;
	mov.f32 	%f15, 0f437C0000;
	fma.rm.f32 	%f16, %f13, %f15, %f14;
	add.f32 	%f17, %f16, 0fCB40007F;
	neg.f32 	%f18, %f17;
	fma.rn.f32 	%f19, %f11, 0f3FB8AA3B, %f18;
	fma.rn.f32 	%f20, %f11, 0f32A57060, %f19;
	mov.b32 	%r24, %f16;
	shl.b32 	%r25, %r24, 23;
	mov.b32 	%f21, %r25;
	ex2.approx.ftz.f32 	%f22, %f20;
	mul.f32 	%f23, %f22, %f21;
	mad.lo.s32 	%r26, %r10, %r1, %r17;
	cvta.to.global.u64 	%rd36, %rd7;
	mul.wide.s32 	%rd37, %r26, 4;
	add.s64 	%rd38, %rd36, %rd37;
	st.global.f32 	[%rd38], %f23;
$L__BB1_5:
	ret;

}


// ===== COMPILED SASS (sm_100) =====

	.target	sm_100

	.elftype	@"ET_EXEC"


//--------------------- .note.nv.tkinfo           --------------------------
	.section	.note.nv.tkinfo,"",@"SHT_NOTE"
	.sectionflags	@"SHF_NOTE_NV_TKINFO"
	.tkinfo
        /*0018*/ 	.word	0x00000002
        /*0030*/ 	.string	""
        /*0030*/ 	.string	"ptxas"
        /*0030*/ 	.string	"Cuda compilation tools, release 13.0, V13.0.88"
        /*0030*/ 	.string	"Build cuda_13.0.r13.0/compiler.36424714_0"
        /*0030*/ 	.string	"-arch sm_100 -m 64 "



//--------------------- .note.nv.cuinfo           --------------------------
	.section	.note.nv.cuinfo,"",@"SHT_NOTE"
	.sectionflags	@"SHF_NOTE_NV_CUINFO"
        /*0018*/ 	.short	0x0002
        /*001a*/ 	.short	0x0064
        /*001c*/ 	.short	0x0082
	.zero		2


//--------------------- .nv.info                  --------------------------
	.section	.nv.info,"",@"SHT_CUDA_INFO"
	.align	4


	//----- nvinfo : EIATTR_REGCOUNT
	.align		4
        /*0000*/ 	.byte	0x04, 0x2f
        /*0002*/ 	.short	(.L_1 - .L_0)
	.align		4
.L_0:
        /*0004*/ 	.word	index@(_Z20kernel_kernel_matrixPfS_Phi)
        /*0008*/ 	.word	0x00000020


	//----- nvinfo : EIATTR_FRAME_SIZE
	.align		4
.L_1:
        /*000c*/ 	.byte	0x04, 0x11
        /*000e*/ 	.short	(.L_3 - .L_2)
	.align		4
.L_2:
        /*0010*/ 	.word	index@(_Z20kernel_kernel_matrixPfS_Phi)
        /*0014*/ 	.word	0x00000000


	//----- nvinfo : EIATTR_REGCOUNT
	.align		4
.L_3:
        /*0018*/ 	.byte	0x04, 0x2f
        /*001a*/ 	.short	(.L_5 - .L_4)
	.align		4
.L_4:
        /*001c*/ 	.word	index@(_Z23kernel_kernel_matrix_tsPfS_PhS0_ii)
        /*0020*/ 	.word	0x00000020


	//----- nvinfo : EIATTR_FRAME_SIZE
	.align		4
.L_5:
        /*0024*/ 	.byte	0x04, 0x11
        /*0026*/ 	.short	(.L_7 - .L_6)
	.align		4
.L_6:
        /*0028*/ 	.word	index@(_Z23kernel_kernel_matrix_tsPfS_PhS0_ii)
        /*002c*/ 	.word	0x00000000


	//----- nvinfo : EIATTR_MIN_STACK_SIZE
	.align		4
.L_7:
        /*0030*/ 	.byte	0x04, 0x12
        /*0032*/ 	.short	(.L_9 - .L_8)
	.align		4
.L_8:
        /*0034*/ 	.word	index@(_Z23kernel_kernel_matrix_tsPfS_PhS0_ii)
        /*0038*/ 	.word	0x00000000


	//----- nvinfo : EIATTR_MIN_STACK_SIZE
	.align		4
.L_9:
        /*003c*/ 	.byte	0x04, 0x12
        /*003e*/ 	.short	(.L_11 - .L_10)
	.align		4
.L_10:
        /*0040*/ 	.word	index@(_Z20kernel_kernel_matrixPfS_Phi)
        /*0044*/ 	.word	0x00000000
.L_11:


//--------------------- .nv.compat                --------------------------
	.section	.nv.compat,"",@"SHT_CUDA_COMPAT_INFO"
	.align	4
        /*0000*/ 	.byte	0x02, 0x09, 0x00, 0x00, 0x02, 0x02, 0x01, 0x00, 0x02, 0x05, 0x05, 0x00, 0x03, 0x07, 0x01, 0x01
        /*0010*/ 	.byte	0x02, 0x03, 0x00, 0x00, 0x02, 0x06, 0x01, 0x00, 0x04, 0x0b, 0x08, 0x00, 0x09, 0x00, 0x00, 0x00
        /*0020*/ 	.byte	0x00, 0x00, 0x00, 0x00


//--------------------- .nv.info._Z23kernel_kernel_matrix_tsPfS_PhS0_ii --------------------------
	.section	.nv.info._Z23kernel_kernel_matrix_tsPfS_PhS0_ii,"",@"SHT_CUDA_INFO"
	.sectionflags	@""
	.align	4


	//----- nvinfo : EIATTR_CUDA_API_VERSION
	.align		4
        /*0000*/ 	.byte	0x04, 0x37
        /*0002*/ 	.short	(.L_13 - .L_12)
.L_12:
        /*0004*/ 	.word	0x00000082


	//----- nvinfo : EIATTR_KPARAM_INFO
	.align		4
.L_13:
        /*0008*/ 	.byte	0x04, 0x17
        /*000a*/ 	.short	(.L_15 - .L_14)
.L_14:
        /*000c*/ 	.word	0x00000000
        /*0010*/ 	.short	0x0005
        /*0012*/ 	.short	0x0024
        /*0014*/ 	.byte	0x00, 0xf0, 0x11, 0x00


	//----- nvinfo : EIATTR_KPARAM_INFO
	.align		4
.L_15:
        /*0018*/ 	.byte	0x04, 0x17
        /*001a*/ 	.short	(.L_17 - .L_16)
.L_16:
        /*001c*/ 	.word	0x00000000
        /*0020*/ 	.short	0x0004
        /*0022*/ 	.short	0x0020
        /*0024*/ 	.byte	0x00, 0xf0, 0x11, 0x00


	//----- nvinfo : EIATTR_KPARAM_INFO
	.align		4
.L_17:
        /*0028*/ 	.byte	0x04, 0x17
        /*002a*/ 	.short	(.L_19 - .L_18)
.L_18:
        /*002c*/ 	.word	0x00000000
        /*0030*/ 	.short	0x0003
        /*0032*/ 	.short	0x0018
        /*0034*/ 	.byte	0x00, 0xf5, 0x21, 0x00


	//----- nvinfo : EIATTR_KPARAM_INFO
	.align		4
.L_19:
        /*0038*/ 	.byte	0x04, 0x17
        /*003a*/ 	.short	(.L_21 - .L_20)
.L_20:
        /*003c*/ 	.word	0x00000000
        /*0040*/ 	.short	0x0002
        /*0042*/ 	.short	0x0010
        /*0044*/ 	.byte	0x00, 0xf5, 0x21, 0x00


	//----- nvinfo : EIATTR_KPARAM_INFO
	.align		4
.L_21:
        /*0048*/ 	.byte	0x04, 0x17
        /*004a*/ 	.short	(.L_23 - .L_22)
.L_22:
        /*004c*/ 	.word	0x00000000
        /*0050*/ 	.short	0x0001
        /*0052*/ 	.short	0x0008
        /*0054*/ 	.byte	0x00, 0xf5, 0x21, 0x00


	//----- nvinfo : EIATTR_KPARAM_INFO
	.align		4
.L_23:
        /*0058*/ 	.byte	0x04, 0x17
        /*005a*/ 	.short	(.L_25 - .L_24)
.L_24:
        /*005c*/ 	.word	0x00000000
        /*0060*/ 	.short	0x0000
        /*0062*/ 	.short	0x0000
        /*0064*/ 	.byte	0x00, 0xf5, 0x21, 0x00


	//----- nvinfo : EIATTR_SPARSE_MMA_MASK
	.align		4
.L_25:
        /*0068*/ 	.byte	0x03, 0x50
        /*006a*/ 	.short	0x0000


	//----- nvinfo : EIATTR_MAXREG_COUNT
	.align		4
        /*006c*/ 	.byte	0x03, 0x1b
        /*006e*/ 	.short	0x00ff


	//----- nvinfo : EIATTR_MERCURY_ISA_VERSION
	.align		4
        /*0070*/ 	.byte	0x03, 0x5f
        /*0072*/ 	.short	0x0101


	//----- nvinfo : EIATTR_VRC_CTA_INIT_COUNT
	.align		4
        /*0074*/ 	.byte	0x02, 0x4a
	.zero		1
	.zero		1


	//----- nvinfo : EIATTR_EXIT_INSTR_OFFSETS
	.align		4
        /*0078*/ 	.byte	0x04, 0x1c
        /*007a*/ 	.short	(.L_27 - .L_26)


	//   ....[0]....
.L_26:
        /*007c*/ 	.word	0x000000c0


	//   ....[1]....
        /*0080*/ 	.word	0x00001320


	//----- nvinfo : EIATTR_CBANK_PARAM_SIZE
	.align		4
.L_27:
        /*0084*/ 	.byte	0x03, 0x19
        /*0086*/ 	.short	0x0028


	//----- nvinfo : EIATTR_PARAM_CBANK
	.align		4
        /*0088*/ 	.byte	0x04, 0x0a
        /*008a*/ 	.short	(.L_29 - .L_28)
	.align		4
.L_28:
        /*008c*/ 	.word	index@(.nv.constant0._Z23kernel_kernel_matrix_tsPfS_PhS0_ii)
        /*0090*/ 	.short	0x0380
        /*0092*/ 	.short	0x0028


	//----- nvinfo : EIATTR_SW_WAR
	.align		4
.L_29:
        /*0094*/ 	.byte	0x04, 0x36
        /*0096*/ 	.short	(.L_31 - .L_30)
.L_30:
        /*0098*/ 	.word	0x00000008
.L_31:


//--------------------- .nv.info._Z20kernel_kernel_matrixPfS_Phi --------------------------
	.section	.nv.info._Z20kernel_kernel_matrixPfS_Phi,"",@"SHT_CUDA_INFO"
	.sectionflags	@""
	.align	4


	//----- nvinfo : EIATTR_CUDA_API_VERSION
	.align		4
        /*0000*/ 	.byte	0x04, 0x37
        /*0002*/ 	.short	(.L_33 - .L_32)
.L_32:
        /*0004*/ 	.word	0x00000082


	//----- nvinfo : EIATTR_KPARAM_INFO
	.align		4
.L_33:
        /*0008*/ 	.byte	0x04, 0x17
        /*000a*/ 	.short	(.L_35 - .L_34)
.L_34:
        /*000c*/ 	.word	0x00000000
        /*0010*/ 	.short	0x0003
        /*0012*/ 	.short	0x0018
        /*0014*/ 	.byte	0x00, 0xf0, 0x11, 0x00


	//----- nvinfo : EIATTR_KPARAM_INFO
	.align		4
.L_35:
        /*0018*/ 	.byte	0x04, 0x17
        /*001a*/ 	.short	(.L_37 - .L_36)
.L_36:
        /*001c*/ 	.word	0x00000000
        /*0020*/ 	.short	0x0002
        /*0022*/ 	.short	0x0010
        /*0024*/ 	.byte	0x00, 0xf5, 0x21, 0x00


	//----- nvinfo : EIATTR_KPARAM_INFO
	.align		4
.L_37:
        /*0028*/ 	.byte	0x04, 0x17
        /*002a*/ 	.short	(.L_39 - .L_38)
.L_38:
        /*002c*/ 	.word	0x00000000
        /*0030*/ 	.short	0x0001
        /*0032*/ 	.short	0x0008
        /*0034*/ 	.byte	0x00, 0xf5, 0x21, 0x00


	//----- nvinfo : EIATTR_KPARAM_INFO
	.align		4
.L_39:
        /*0038*/ 	.byte	0x04, 0x17
        /*003a*/ 	.short	(.L_41 - .L_40)
.L_40:
        /*003c*/ 	.word	0x00000000
        /*0040*/ 	.short	0x0000
        /*0042*/ 	.short	0x0000
        /*0044*/ 	.byte	0x00, 0xf5, 0x21, 0x00


	//----- nvinfo : EIATTR_SPARSE_MMA_MASK
	.align		4
.L_41:
        /*0048*/ 	.byte	0x03, 0x50
        /*004a*/ 	.short	0x0000


	//----- nvinfo : EIATTR_MAXREG_COUNT
	.align		4
        /*004c*/ 	.byte	0x03, 0x1b
        /*004e*/ 	.short	0x00ff


	//----- nvinfo : EIATTR_MERCURY_ISA_VERSION
	.align		4
        /*0050*/ 	.byte	0x03, 0x5f
        /*0052*/ 	.short	0x0101


	//----- nvinfo : EIATTR_VRC_CTA_INIT_COUNT
	.align		4
        /*0054*/ 	.byte	0x02, 0x4a
	.zero		1
	.zero		1


	//----- nvinfo : EIATTR_EXIT_INSTR_OFFSETS
	.align		4
        /*0058*/ 	.byte	0x04, 0x1c
        /*005a*/ 	.short	(.L_43 - .L_42)


	//   ....[0]....
.L_42:
        /*005c*/ 	.word	0x000000c0


	//   ....[1]....
        /*0060*/ 	.word	0x00001310


	//----- nvinfo : EIATTR_CBANK_PARAM_SIZE
	.align		4
.L_43:
        /*0064*/ 	.byte	0x03, 0x19
        /*0066*/ 	.short	0x001c


	//----- nvinfo : EIATTR_PARAM_CBANK
	.align		4
        /*0068*/ 	.byte	0x04, 0x0a
        /*006a*/ 	.short	(.L_45 - .L_44)
	.align		4
.L_44:
        /*006c*/ 	.word	index@(.nv.constant0._Z20kernel_kernel_matrixPfS_Phi)
        /*0070*/ 	.short	0x0380
        /*0072*/ 	.short	0x001c


	//----- nvinfo : EIATTR_SW_WAR
	.align		4
.L_45:
        /*0074*/ 	.byte	0x04, 0x36
        /*0076*/ 	.short	(.L_47 - .L_46)
.L_46:
        /*0078*/ 	.word	0x00000008
.L_47:


//--------------------- .nv.callgraph             --------------------------
	.section	.nv.callgraph,"",@"SHT_CUDA_CALLGRAPH"
	.align	4
	.sectionentsize	8
	.align		4
        /*0000*/ 	.word	0x00000000
	.align		4
        /*0004*/ 	.word	0xffffffff
	.align		4
        /*0008*/ 	.word	0x00000000
	.align		4
        /*000c*/ 	.word	0xfffffffe
	.align		4
        /*0010*/ 	.word	0x00000000
	.align		4
        /*0014*/ 	.word	0xfffffffd
	.align		4
        /*0018*/ 	.word	0x00000000
	.align		4
        /*001c*/ 	.word	0xfffffffc


//--------------------- .text._Z23kernel_kernel_matrix_tsPfS_PhS0_ii --------------------------
	.section	.text._Z23kernel_kernel_matrix_tsPfS_PhS0_ii,"ax",@progbits
	.align	128
        .global         _Z23kernel_kernel_matrix_tsPfS_PhS0_ii
        .type           _Z23kernel_kernel_matrix_tsPfS_PhS0_ii,@function
        .size           _Z23kernel_kernel_matrix_tsPfS_PhS0_ii,(.L_x_4 - _Z23kernel_kernel_matrix_tsPfS_PhS0_ii)
        .other          _Z23kernel_kernel_matrix_tsPfS_PhS0_ii,@"STO_CUDA_ENTRY STV_DEFAULT"
_Z23kernel_kernel_matrix_tsPfS_PhS0_ii:
.text._Z23kernel_kernel_matrix_tsPfS_PhS0_ii:
[----:B------:R-:W-:Y:S01]  /*0000*/  LDC R1, c[0x0][0x37c] ;  /* 0x0000df00ff017b82 */ /* 0x000fe20000000800 */
[----:B------:R-:W0:Y:S07]  /*0010*/  S2R R5, SR_TID.Y ;  /* 0x0000000000057919 */ /* 0x000e2e0000002200 */
[----:B------:R-:W1:Y:S01]  /*0020*/  LDC R3, c[0x0][0x360] ;  /* 0x0000d800ff037b82 */ /* 0x000e620000000800 */
[----:B------:R-:W2:Y:S01]  /*0030*/  LDCU.64 UR8, c[0x0][0x3a0] ;  /* 0x00007400ff0877ac */ /* 0x000ea20008000a00 */
[----:B------:R-:W1:Y:S06]  /*0040*/  S2R R2, SR_TID.X ;  /* 0x0000000000027919 */ /* 0x000e6c0000002100 */
[----:B------:R-:W0:Y:S08]  /*0050*/  S2UR UR5, SR_CTAID.Y ;  /* 0x00000000000579c3 */ /* 0x000e300000002600 */
[----:B------:R-:W0:Y:S08]  /*0060*/  LDC R0, c[0x0][0x364] ;  /* 0x0000d900ff007b82 */ /* 0x000e300000000800 */
[----:B------:R-:W1:Y:S01]  /*0070*/  S2UR UR4, SR_CTAID.X ;  /* 0x00000000000479c3 */ /* 0x000e620000002500 */
[----:B0-----:R-:W-:-:S05]  /*0080*/  IMAD R0, R0, UR5, R5 ;  /* 0x0000000500007c24 */ /* 0x001fca000f8e0205 */
[----:B--2---:R-:W-:Y:S01]  /*0090*/  ISETP.GE.AND P0, PT, R0, UR9, PT ;  /* 0x0000000900007c0c */ /* 0x004fe2000bf06270 */
[----:B-1----:R-:W-:-:S05]  /*00a0*/  IMAD R3, R3, UR4, R2 ;  /* 0x0000000403037c24 */ /* 0x002fca000f8e0202 */
[----:B------:R-:W-:-:S13]  /*00b0*/  ISETP.GE.OR P0, PT, R3, UR8, P0 ;  /* 0x0000000803007c0c */ /* 0x000fda0008706670 */
[----:B------:R-:W-:Y:S05]  /*00c0*/  @P0 EXIT ;  /* 0x000000000000094d */ /* 0x000fea0003800000 */
[----:B------:R-:W0:Y:S01]  /*00d0*/  LDC.64 R6, c[0x0][0x390] ;  /* 0x0000e400ff067b82 */ /* 0x000e220000000a00 */
[----:B------:R-:W1:Y:S01]  /*00e0*/  LDCU.64 UR6, c[0x0][0x358] ;  /* 0x00006b00ff0677ac */ /* 0x000e620008000a00 */
[----:B------:R-:W-:Y:S02]  /*00f0*/  IMAD R2, R3, 0x311, RZ ;  /* 0x0000031103027824 */ /* 0x000fe400078e02ff */
[----:B------:R-:W-:Y:S01]  /*0100*/  IMAD R9, R0, 0x311, RZ ;  /* 0x0000031100097824 */ /* 0x000fe200078e02ff */
[----:B------:R-:W2:Y:S03]  /*0110*/  LDCU.64 UR10, c[0x0][0x380] ;  /* 0x00007000ff0a77ac */ /* 0x000ea60008000a00 */
[----:B------:R-:W3:Y:S01]  /*0120*/  LDC.64 R10, c[0x0][0x398] ;  /* 0x0000e600ff0a7b82 */ /* 0x000ee20000000a00 */
[----:B0-----:R-:W-:-:S04]  /*0130*/  IADD3 R5, P0, PT, R6, 0x1, RZ ;  /* 0x0000000106057810 */ /* 0x001fc80007f1e0ff */
[----:B------:R-:W-:Y:S01]  /*0140*/  IADD3 R4, P1, PT, R2, R5, RZ ;  /* 0x0000000502047210 */ /* 0x000fe20007f3e0ff */
[----:B------:R-:W-:Y:S01]  /*0150*/  IMAD.X R7, RZ, RZ, R7, P0 ;  /* 0x000000ffff077224 */ /* 0x000fe200000e0607 */
[----:B---3--:R-:W-:-:S03]  /*0160*/  IADD3 R10, P0, PT, R9, R10, RZ ;  /* 0x0000000a090a7210 */ /* 0x008fc60007f1e0ff */
[----:B------:R-:W-:Y:S01]  /*0170*/  IMAD.MOV.U32 R8, RZ, RZ, R4 ;  /* 0x000000ffff087224 */ /* 0x000fe200078e0004 */
[----:B------:R-:W-:Y:S01]  /*0180*/  LEA.HI.X.SX32 R9, R2, R7, 0x1, P1 ;  /* 0x0000000702097211 */ /* 0x000fe200008f0eff */
[----:B------:R-:W-:-:S04]  /*0190*/  IMAD.X R11, RZ, RZ, R11, P0 ;  /* 0x000000ffff0b7224 */ /* 0x000fc800000e060b */
[----:B-1----:R-:W3:Y:S04]  /*01a0*/  LDG.E.U8 R12, desc[UR6][R8.64+-0x1] ;  /* 0xffffff06080c7981 */ /* 0x002ee8000c1e1100 */
[----:B------:R-:W4:Y:S01]  /*01b0*/  LDG.E.U8 R15, desc[UR6][R10.64] ;  /* 0x000000060a0f7981 */ /* 0x000f22000c1e1100 */
[----:B---3--:R-:W-:-:S03]  /*01c0*/  IMAD.WIDE.U32 R12, R12, 0x100, RZ ;  /* 0x000001000c0c7825 */ /* 0x008fc600078e00ff */
[----:B----4-:R-:W-:-:S04]  /*01d0*/  LOP3.LUT R15, R12, R15, RZ, 0xfc, !PT ;  /* 0x0000000f0c0f7212 */ /* 0x010fc800078efcff */
[----:B--2---:R-:W-:-:S04]  /*01e0*/  LEA R12, P0, R15, UR10, 0x2 ;  /* 0x0000000a0f0c7c11 */ /* 0x004fc8000f8010ff */
[----:B------:R-:W-:-:S05]  /*01f0*/  LEA.HI.X R13, R15, UR11, R13, 0x2, P0 ;  /* 0x0000000b0f0d7c11 */ /* 0x000fca00080f140d */
[----:B------:R-:W2:Y:S01]  /*0200*/  LDG.E R12, desc[UR6][R12.64] ;  /* 0x000000060c0c7981 */ /* 0x000ea2000c1e1900 */
[----:B------:R-:W-:Y:S01]  /*0210*/  IADD3 R14, P0, PT, R10, 0x3, RZ ;  /* 0x000000030a0e7810 */ /* 0x000fe20007f1e0ff */
[----:B------:R-:W-:-:S04]  /*0220*/  UMOV UR4, URZ ;  /* 0x000000ff00047c82 */ /* 0x000fc80008000000 */
[----:B------:R-:W-:Y:S02]  /*0230*/  IMAD.X R15, RZ, RZ, R11, P0 ;  /* 0x000000ffff0f7224 */ /* 0x000fe400000e060b */
[----:B--2---:R-:W-:-:S07]  /*0240*/  FADD R23, RZ, R12 ;  /* 0x0000000cff177221 */ /* 0x004fce0000000000 */
.L_x_0:
[----:B------:R-:W-:Y:S01]  /*0250*/  IMAD.MOV.U32 R10, RZ, RZ, R4 ;  /* 0x000000ffff0a7224 */ /* 0x000fe200078e0004 */
[----:B------:R-:W2:Y:S01]  /*0260*/  LDG.E.U8 R17, desc[UR6][R14.64+-0x2] ;  /* 0xfffffe060e117981 */ /* 0x000ea2000c1e1100 */
[----:B------:R-:W-:-:S03]  /*0270*/  IMAD.MOV.U32 R11, RZ, RZ, R9 ;  /* 0x000000ffff0b7224 */ /* 0x000fc600078e0009 */
[----:B------:R-:W3:Y:S04]  /*0280*/  LDG.E.U8 R27, desc[UR6][R14.64+-0x1] ;  /* 0xffffff060e1b7981 */ /* 0x000ee8000c1e1100 */
[----:B------:R-:W4:Y:S01]  /*0290*/  LDG.E.U8 R9, desc[UR6][R10.64] ;  /* 0x000000060a097981 */ /* 0x000f22000c1e1100 */
[----:B------:R-:W-:-:S03]  /*02a0*/  VIADD R4, R2, 0x4 ;  /* 0x0000000402047836 */ /* 0x000fc60000000000 */
[----:B------:R-:W5:Y:S02]  /*02b0*/  LDG.E.U8 R8, desc[UR6][R10.64+0x1] ;  /* 0x000001060a087981 */ /* 0x000f64000c1e1100 */
[C---:B------:R-:W-:Y:S02]  /*02c0*/  IADD3 R20, P0, PT, R4.reuse, R5, RZ ;  /* 0x0000000504147210 */ /* 0x040fe40007f1e0ff */
[----:B------:R4:W3:Y:S02]  /*02d0*/  LDG.E.U8 R18, desc[UR6][R10.64+0x2] ;  /* 0x000002060a127981 */ /* 0x0008e4000c1e1100 */
[----:B------:R-:W-:Y:S02]  /*02e0*/  LEA.HI.X.SX32 R21, R4, R7, 0x1, P0 ;  /* 0x0000000704157211 */ /* 0x000fe400000f0eff */
[----:B------:R-:W3:Y:S04]  /*02f0*/  LDG.E.U8 R19, desc[UR6][R14.64] ;  /* 0x000000060e137981 */ /* 0x000ee8000c1e1100 */
[----:B------:R-:W3:Y:S04]  /*0300*/  LDG.E.U8 R12, desc[UR6][R20.64+-0x1] ;  /* 0xffffff06140c7981 */ /* 0x000ee8000c1e1100 */
[----:B------:R-:W3:Y:S04]  /*0310*/  LDG.E.U8 R4, desc[UR6][R20.64] ;  /* 0x0000000614047981 */ /* 0x000ee8000c1e1100 */
[----:B------:R-:W3:Y:S04]  /*0320*/  LDG.E.U8 R25, desc[UR6][R14.64+0x1] ;  /* 0x000001060e197981 */ /* 0x000ee8000c1e1100 */
[----:B------:R-:W3:Y:S04]  /*0330*/  LDG.E.U8 R29, desc[UR6][R14.64+0x2] ;  /* 0x000002060e1d7981 */ /* 0x000ee8000c1e1100 */
[----:B------:R-:W3:Y:S04]  /*0340*/  LDG.E.U8 R6, desc[UR6][R20.64+0x1] ;  /* 0x0000010614067981 */ /* 0x000ee8000c1e1100 */
[----:B------:R-:W3:Y:S01]  /*0350*/  LDG.E.U8 R13, desc[UR6][R14.64+0x3] ;  /* 0x000003060e0d7981 */ /* 0x000ee2000c1e1100 */
[----:B----4-:R-:W-:-:S03]  /*0360*/  IMAD.WIDE.U32 R10, R9, 0x100, RZ ;  /* 0x00000100090a7825 */ /* 0x010fc600078e00ff */
[----:B--2---:R-:W-:Y:S01]  /*0370*/  LOP3.LUT R17, R10, R17, RZ, 0xfc, !PT ;  /* 0x000000110a117212 */ /* 0x004fe200078efcff */
[----:B-----5:R-:W-:-:S03]  /*0380*/  IMAD.WIDE.U32 R8, R8, 0x100, RZ ;  /* 0x0000010008087825 */ /* 0x020fc600078e00ff */
[C---:B------:R-:W-:Y:S02]  /*0390*/  LEA R16, P0, R17.reuse, UR10, 0x2 ;  /* 0x0000000a11107c11 */ /* 0x040fe4000f8010ff */
[----:B---3--:R-:W-:Y:S02]  /*03a0*/  LOP3.LUT R27, R8, R27, RZ, 0xfc, !PT ;  /* 0x0000001b081b7212 */ /* 0x008fe400078efcff */
[----:B------:R-:W-:Y:S01]  /*03b0*/  LEA.HI.X R17, R17, UR11, R11, 0x2, P0 ;  /* 0x0000000b11117c11 */ /* 0x000fe200080f140b */
[----:B------:R-:W-:Y:S01]  /*03c0*/  IMAD.WIDE.U32 R10, R18, 0x100, RZ ;  /* 0x00000100120a7825 */ /* 0x000fe200078e00ff */
[----:B------:R-:W-:-:S03]  /*03d0*/  LEA R18, P0, R27, UR10, 0x2 ;  /* 0x0000000a1b127c11 */ /* 0x000fc6000f8010ff */
[----:B------:R-:W2:Y:S01]  /*03e0*/  LDG.E R22, desc[UR6][R16.64] ;  /* 0x0000000610167981 */ /* 0x000ea2000c1e1900 */
[----:B------:R-:W-:Y:S02]  /*03f0*/  LOP3.LUT R10, R10, R19, RZ, 0xfc, !PT ;  /* 0x000000130a0a7212 */ /* 0x000fe400078efcff */
[----:B------:R-:W-:Y:S01]  /*0400*/  LEA.HI.X R19, R27, UR11, R9, 0x2, P0 ;  /* 0x0000000b1b137c11 */ /* 0x000fe200080f1409 */
[----:B------:R-:W-:Y:S01]  /*0410*/  IMAD.WIDE.U32 R8, R12, 0x100, RZ ;  /* 0x000001000c087825 */ /* 0x000fe200078e00ff */
[----:B------:R-:W-:-:S03]  /*0420*/  LEA R26, P0, R10, UR10, 0x2 ;  /* 0x0000000a0a1a7c11 */ /* 0x000fc6000f8010ff */
[----:B------:R-:W3:Y:S01]  /*0430*/  LDG.E R18, desc[UR6][R18.64] ;  /* 0x0000000612127981 */ /* 0x000ee2000c1e1900 */
[----:B------:R-:W-:Y:S01]  /*0440*/  LEA.HI.X R27, R10, UR11, R11, 0x2, P0 ;  /* 0x0000000b0a1b7c11 */ /* 0x000fe200080f140b */
[----:B------:R-:W-:Y:S01]  /*0450*/  IMAD.WIDE.U32 R10, R4, 0x100, RZ ;  /* 0x00000100040a7825 */ /* 0x000fe200078e00ff */
[----:B------:R-:W-:-:S04]  /*0460*/  LOP3.LUT R25, R8, R25, RZ, 0xfc, !PT ;  /* 0x0000001908197212 */ /* 0x000fc800078efcff */
[C---:B------:R-:W-:Y:S02]  /*0470*/  LEA R24, P0, R25.reuse, UR10, 0x2 ;  /* 0x0000000a19187c11 */ /* 0x040fe4000f8010ff */
[----:B------:R-:W-:Y:S01]  /*0480*/  LOP3.LUT R29, R10, R29, RZ, 0xfc, !PT ;  /* 0x0000001d0a1d7212 */ /* 0x000fe200078efcff */
[----:B------:R-:W-:Y:S01]  /*0490*/  VIADD R4, R2, 0x8 ;  /* 0x0000000802047836 */ /* 0x000fe20000000000 */
[----:B------:R-:W-:Y:S01]  /*04a0*/  LEA.HI.X R25, R25, UR11, R9, 0x2, P0 ;  /* 0x0000000b19197c11 */ /* 0x000fe200080f1409 */
[----:B------:R0:W4:Y:S01]  /*04b0*/  LDG.E.U8 R10, desc[UR6][R20.64+0x2] ;  /* 0x00000206140a7981 */ /* 0x000122000c1e1100 */
[C---:B------:R-:W-:Y:S01]  /*04c0*/  LEA R28, P0, R29.reuse, UR10, 0x2 ;  /* 0x0000000a1d1c7c11 */ /* 0x040fe2000f8010ff */
[----:B------:R-:W-:Y:S02]  /*04d0*/  IMAD.WIDE.U32 R8, R6, 0x100, RZ ;  /* 0x0000010006087825 */ /* 0x000fe400078e00ff */
[----:B------:R1:W5:Y:S01]  /*04e0*/  LDG.E R19, desc[UR6][R26.64] ;  /* 0x000000061a137981 */ /* 0x000362000c1e1900 */
[----:B------:R-:W-:-:S02]  /*04f0*/  LEA.HI.X R29, R29, UR11, R11, 0x2, P0 ;  /* 0x0000000b1d1d7c11 */ /* 0x000fc400080f140b */
[----:B------:R-:W-:Y:S01]  /*0500*/  IADD3 R12, P0, PT, R4, R5, RZ ;  /* 0x00000005040c7210 */ /* 0x000fe20007f1e0ff */
[----:B------:R-:W2:Y:S01]  /*0510*/  LDG.E.U8 R11, desc[UR6][R14.64+0x4] ;  /* 0x000004060e0b7981 */ /* 0x000ea2000c1e1100 */
[----:B------:R-:W-:Y:S02]  /*0520*/  LOP3.LUT R8, R8, R13, RZ, 0xfc, !PT ;  /* 0x0000000d08087212 */ /* 0x000fe400078efcff */
[----:B------:R-:W-:Y:S02]  /*0530*/  LEA.HI.X.SX32 R13, R4, R7, 0x1, P0 ;  /* 0x00000007040d7211 */ /* 0x000fe400000f0eff */
[----:B------:R-:W3:Y:S04]  /*0540*/  LDG.E.U8 R4, desc[UR6][R14.64+0x5] ;  /* 0x000005060e047981 */ /* 0x000ee8000c1e1100 */
[----:B------:R-:W5:Y:S01]  /*0550*/  LDG.E.U8 R6, desc[UR6][R12.64+-0x1] ;  /* 0xffffff060c067981 */ /* 0x000f62000c1e1100 */
[----:B0-----:R-:W-:-:S04]  /*0560*/  LEA R20, P0, R8, UR10, 0x2 ;  /* 0x0000000a08147c11 */ /* 0x001fc8000f8010ff */
[----:B------:R-:W-:-:S06]  /*0570*/  LEA.HI.X R21, R8, UR11, R9, 0x2, P0 ;  /* 0x0000000b08157c11 */ /* 0x000fcc00080f1409 */
[----:B------:R-:W3:Y:S01]  /*0580*/  LDG.E R21, desc[UR6][R20.64] ;  /* 0x0000000614157981 */ /* 0x000ee2000c1e1900 */
[----:B----4-:R-:W-:-:S03]  /*0590*/  IMAD.WIDE.U32 R8, R10, 0x100, RZ ;  /* 0x000001000a087825 */ /* 0x010fc600078e00ff */
[----:B--2---:R-:W-:-:S04]  /*05a0*/  LOP3.LUT R11, R8, R11, RZ, 0xfc, !PT ;  /* 0x0000000b080b7212 */ /* 0x004fc800078efcff */
[----:B------:R-:W-:-:S04]  /*05b0*/  LEA R10, P0, R11, UR10, 0x2 ;  /* 0x0000000a0b0a7c11 */ /* 0x000fc8000f8010ff */
[----:B------:R-:W-:Y:S01]  /*05c0*/  LEA.HI.X R11, R11, UR11, R9, 0x2, P0 ;  /* 0x0000000b0b0b7c11 */ /* 0x000fe200080f1409 */
[----:B-----5:R-:W-:Y:S02]  /*05d0*/  IMAD.WIDE.U32 R8, R6, 0x100, RZ ;  /* 0x0000010006087825 */ /* 0x020fe400078e00ff */
[----:B------:R-:W2:Y:S01]  /*05e0*/  LDG.E.U8 R6, desc[UR6][R14.64+0x6] ;  /* 0x000006060e067981 */ /* 0x000ea2000c1e1100 */
[----:B---3--:R-:W-:Y:S01]  /*05f0*/  LOP3.LUT R4, R8, R4, RZ, 0xfc, !PT ;  /* 0x0000000408047212 */ /* 0x008fe200078efcff */
[----:B------:R-:W-:Y:S02]  /*0600*/  FADD R23, R22, R23 ;  /* 0x0000001716177221 */ /* 0x000fe40000000000 */
[----:B------:R-:W3:Y:S01]  /*0610*/  LDG.E R10, desc[UR6][R10.64] ;  /* 0x000000060a0a7981 */ /* 0x000ee2000c1e1900 */
[----:B------:R-:W-:-:S03]  /*0620*/  LEA R8, P0, R4, UR10, 0x2 ;  /* 0x0000000a04087c11 */ /* 0x000fc6000f8010ff */
[----:B------:R-:W4:Y:S01]  /*0630*/  LDG.E.U8 R22, desc[UR6][R14.64+0xb] ;  /* 0x00000b060e167981 */ /* 0x000f22000c1e1100 */
[----:B------:R-:W-:-:S03]  /*0640*/  LEA.HI.X R9, R4, UR11, R9, 0x2, P0 ;  /* 0x0000000b04097c11 */ /* 0x000fc600080f1409 */
[----:B------:R-:W5:Y:S02]  /*0650*/  LDG.E.U8 R4, desc[UR6][R12.64] ;  /* 0x000000060c047981 */ /* 0x000f64000c1e1100 */
[----:B-----5:R-:W-:Y:S02]  /*0660*/  IMAD.WIDE.U32 R16, R4, 0x100, RZ ;  /* 0x0000010004107825 */ /* 0x020fe400078e00ff */
[----:B------:R-:W5:Y:S04]  /*0670*/  LDG.E R4, desc[UR6][R24.64] ;  /* 0x0000000618047981 */ /* 0x000f68000c1e1900 */
[----:B------:R-:W3:Y:S04]  /*0680*/  LDG.E.U8 R24, desc[UR6][R12.64+0x1] ;  /* 0x000001060c187981 */ /* 0x000ee8000c1e1100 */
[----:B------:R-:W4:Y:S01]  /*0690*/  LDG.E.U8 R25, desc[UR6][R14.64+0x7] ;  /* 0x000007060e197981 */ /* 0x000f22000c1e1100 */
[----:B--2---:R-:W-:-:S03]  /*06a0*/  LOP3.LUT R6, R16, R6, RZ, 0xfc, !PT ;  /* 0x0000000610067212 */ /* 0x004fc600078efcff */
[----:B------:R3:W2:Y:S01]  /*06b0*/  LDG.E.U8 R16, desc[UR6][R12.64+0x2] ;  /* 0x000002060c107981 */ /* 0x0006a2000c1e1100 */
[----:B-1----:R-:W-:-:S04]  /*06c0*/  LEA R26, P0, R6, UR10, 0x2 ;  /* 0x0000000a061a7c11 */ /* 0x002fc8000f8010ff */
[----:B------:R-:W-:Y:S02]  /*06d0*/  LEA.HI.X R27, R6, UR11, R17, 0x2, P0 ;  /* 0x0000000b061b7c11 */ /* 0x000fe400080f1411 */
[----:B------:R-:W5:Y:S04]  /*06e0*/  LDG.E.U8 R17, desc[UR6][R14.64+0x8] ;  /* 0x000008060e117981 */ /* 0x000f68000c1e1100 */
[----:B------:R0:W5:Y:S01]  /*06f0*/  LDG.E R6, desc[UR6][R28.64] ;  /* 0x000000061c067981 */ /* 0x000162000c1e1900 */
[----:B------:R-:W-:-:S03]  /*0700*/  FADD R18, R23, R18 ;  /* 0x0000001217127221 */ /* 0x000fc60000000000 */
[----:B------:R-:W5:Y:S04]  /*0710*/  LDG.E.U8 R23, desc[UR6][R14.64+0xa] ;  /* 0x00000a060e177981 */ /* 0x000f68000c1e1100 */
[----:B------:R-:W5:Y:S04]  /*0720*/  LDG.E R27, desc[UR6][R26.64] ;  /* 0x000000061a1b7981 */ /* 0x000f68000c1e1900 */
[----:B------:R-:W5:Y:S01]  /*0730*/  LDG.E.U8 R26, desc[UR6][R14.64+0xd] ;  /* 0x00000d060e1a7981 */ /* 0x000f62000c1e1100 */
[----:B---3--:R-:W-:-:S03]  /*0740*/  IMAD.WIDE.U32 R12, R24, 0x100, RZ ;  /* 0x00000100180c7825 */ /* 0x008fc600078e00ff */
[----:B----4-:R-:W-:-:S04]  /*0750*/  LOP3.LUT R25, R12, R25, RZ, 0xfc, !PT ;  /* 0x000000190c197212 */ /* 0x010fc800078efcff */
[----:B------:R-:W-:-:S04]  /*0760*/  LEA R24, P0, R25, UR10, 0x2 ;  /* 0x0000000a19187c11 */ /* 0x000fc8000f8010ff */
[----:B------:R-:W-:Y:S01]  /*0770*/  LEA.HI.X R25, R25, UR11, R13, 0x2, P0 ;  /* 0x0000000b19197c11 */ /* 0x000fe200080f140d */
[----:B--2---:R-:W-:-:S03]  /*0780*/  IMAD.WIDE.U32 R12, R16, 0x100, RZ ;  /* 0x00000100100c7825 */ /* 0x004fc600078e00ff */
[----:B-----5:R-:W-:Y:S01]  /*0790*/  LOP3.LUT R17, R12, R17, RZ, 0xfc, !PT ;  /* 0x000000110c117212 */ /* 0x020fe200078efcff */
[----:B------:R-:W-:-:S03]  /*07a0*/  VIADD R12, R2, 0xc ;  /* 0x0000000c020c7836 */ /* 0x000fc60000000000 */
[----:B------:R-:W-:-:S04]  /*07b0*/  LEA R16, P0, R17, UR10, 0x2 ;  /* 0x0000000a11107c11 */ /* 0x000fc8000f8010ff */
[----:B------:R-:W-:Y:S02]  /*07c0*/  LEA.HI.X R17, R17, UR11, R13, 0x2, P0 ;  /* 0x0000000b11117c11 */ /* 0x000fe400080f140d */
[----:B0-----:R-:W-:Y:S01]  /*07d0*/  IADD3 R28, P0, PT, R12, R5, RZ ;  /* 0x000000050c1c7210 */ /* 0x001fe20007f1e0ff */
[----:B------:R-:W-:Y:S02]  /*07e0*/  FADD R13, R18, R19 ;  /* 0x00000013120d7221 */ /* 0x000fe40000000000 */
[----:B------:R-:W2:Y:S01]  /*07f0*/  LDG.E.U8 R19, desc[UR6][R14.64+0x9] ;  /* 0x000009060e137981 */ /* 0x000ea2000c1e1100 */
[----:B------:R-:W-:-:S03]  /*0800*/  LEA.HI.X.SX32 R29, R12, R7, 0x1, P0 ;  /* 0x000000070c1d7211 */ /* 0x000fc600000f0eff */
[----:B------:R-:W3:Y:S04]  /*0810*/  LDG.E R16, desc[UR6][R16.64] ;  /* 0x0000000610107981 */ /* 0x000ee8000c1e1900 */
[----:B------:R-:W4:Y:S04]  /*0820*/  LDG.E.U8 R12, desc[UR6][R28.64+-0x1] ;  /* 0xffffff061c0c7981 */ /* 0x000f28000c1e1100 */
[----:B------:R-:W5:Y:S01]  /*0830*/  LDG.E.U8 R18, desc[UR6][R28.64] ;  /* 0x000000061c127981 */ /* 0x000f62000c1e1100 */
[----:B------:R-:W-:-:S03]  /*0840*/  FADD R13, R13, R4 ;  /* 0x000000040d0d7221 */ /* 0x000fc60000000000 */
[----:B------:R-:W3:Y:S01]  /*0850*/  LDG.E.U8 R20, desc[UR6][R28.64+0x1] ;  /* 0x000001061c147981 */ /* 0x000ee2000c1e1100 */
[----:B------:R-:W-:-:S03]  /*0860*/  FADD R6, R13, R6 ;  /* 0x000000060d067221 */ /* 0x000fc60000000000 */
[----:B------:R-:W3:Y:S01]  /*0870*/  LDG.E.U8 R4, desc[UR6][R28.64+0x2] ;  /* 0x000002061c047981 */ /* 0x000ee2000c1e1100 */
[----:B----4-:R-:W-:-:S03]  /*0880*/  IMAD.WIDE.U32 R12, R12, 0x100, RZ ;  /* 0x000001000c0c7825 */ /* 0x010fc600078e00ff */
[----:B--2---:R-:W-:-:S04]  /*0890*/  LOP3.LUT R19, R12, R19, RZ, 0xfc, !PT ;  /* 0x000000130c137212 */ /* 0x004fc800078efcff */
[----:B------:R-:W-:-:S04]  /*08a0*/  LEA R12, P0, R19, UR10, 0x2 ;  /* 0x0000000a130c7c11 */ /* 0x000fc8000f8010ff */
[----:B------:R-:W-:Y:S01]  /*08b0*/  LEA.HI.X R13, R19, UR11, R13, 0x2, P0 ;  /* 0x0000000b130d7c11 */ /* 0x000fe200080f140d */
[----:B-----5:R-:W-:-:S03]  /*08c0*/  IMAD.WIDE.U32 R18, R18, 0x100, RZ ;  /* 0x0000010012127825 */ /* 0x020fc600078e00ff */
[----:B------:R-:W-:-:S04]  /*08d0*/  LOP3.LUT R23, R18, R23, RZ, 0xfc, !PT ;  /* 0x0000001712177212 */ /* 0x000fc800078efcff */
[----:B------:R-:W-:-:S04]  /*08e0*/  LEA R18, P0, R23, UR10, 0x2 ;  /* 0x0000000a17127c11 */ /* 0x000fc8000f8010ff */
[----:B------:R-:W-:Y:S02]  /*08f0*/  LEA.HI.X R19, R23, UR11, R19, 0x2, P0 ;  /* 0x0000000b17137c11 */ /* 0x000fe400080f1413 */
[----:B------:R-:W2:Y:S01]  /*0900*/  LDG.E.U8 R23, desc[UR6][R14.64+0xc] ;  /* 0x00000c060e177981 */ /* 0x000ea2000c1e1100 */
[----:B------:R-:W-:Y:S01]  /*0910*/  FADD R6, R6, R21 ;  /* 0x0000001506067221 */ /* 0x000fe20000000000 */
[----:B---3--:R-:W-:-:S03]  /*0920*/  IMAD.WIDE.U32 R20, R20, 0x100, RZ ;  /* 0x0000010014147825 */ /* 0x008fc600078e00ff */
[----:B------:R-:W-:-:S04]  /*0930*/  LOP3.LUT R11, R20, R22, RZ, 0xfc, !PT ;  /* 0x00000016140b7212 */ /* 0x000fc800078efcff */
[C---:B------:R-:W-:Y:S01]  /*0940*/  LEA R20, P0, R11.reuse, UR10, 0x2 ;  /* 0x0000000a0b147c11 */ /* 0x040fe2000f8010ff */
[----:B------:R-:W-:Y:S02]  /*0950*/  FADD R22, R6, R10 ;  /* 0x0000000a06167221 */ /* 0x000fe40000000000 */
[----:B------:R-:W3:Y:S01]  /*0960*/  LDG.E R6, desc[UR6][R24.64] ;  /* 0x0000000618067981 */ /* 0x000ee2000c1e1900 */
[----:B------:R-:W-:Y:S01]  /*0970*/  LEA.HI.X R21, R11, UR11, R21, 0x2, P0 ;  /* 0x0000000b0b157c11 */ /* 0x000fe200080f1415 */
[----:B------:R-:W-:-:S04]  /*0980*/  IMAD.WIDE.U32 R10, R4, 0x100, RZ ;  /* 0x00000100040a7825 */ /* 0x000fc800078e00ff */
[----:B------:R-:W-:Y:S01]  /*0990*/  VIADD R4, R2, 0x10 ;  /* 0x0000001002047836 */ /* 0x000fe20000000000 */
[----:B------:R-:W4:Y:S04]  /*09a0*/  LDG.E R21, desc[UR6][R20.64] ;  /* 0x0000000614157981 */ /* 0x000f28000c1e1900 */
[----:B------:R-:W5:Y:S01]  /*09b0*/  LDG.E.U8 R25, desc[UR6][R14.64+0xe] ;  /* 0x00000e060e197981 */ /* 0x000f62000c1e1100 */
[----:B--2---:R-:W-:-:S04]  /*09c0*/  LOP3.LUT R23, R10, R23, RZ, 0xfc, !PT ;  /* 0x000000170a177212 */ /* 0x004fc800078efcff */
[----:B------:R-:W-:-:S04]  /*09d0*/  LEA R10, P0, R23, UR10, 0x2 ;  /* 0x0000000a170a7c11 */ /* 0x000fc8000f8010ff */
[----:B------:R-:W-:Y:S02]  /*09e0*/  LEA.HI.X R11, R23, UR11, R11, 0x2, P0 ;  /* 0x0000000b170b7c11 */ /* 0x000fe400080f140b */
[C---:B------:R-:W-:Y:S01]  /*09f0*/  IADD3 R28, P0, PT, R4.reuse, R5, RZ ;  /* 0x00000005041c7210 */ /* 0x040fe20007f1e0ff */
[----:B------:R0:W2:Y:S03]  /*0a00*/  LDG.E R23, desc[UR6][R8.64] ;  /* 0x0000000608177981 */ /* 0x0000a6000c1e1900 */
[----:B------:R-:W-:Y:S01]  /*0a10*/  LEA.HI.X.SX32 R29, R4, R7, 0x1, P0 ;  /* 0x00000007041d7211 */ /* 0x000fe200000f0eff */
[----:B------:R-:W4:Y:S04]  /*0a20*/  LDG.E R10, desc[UR6][R10.64] ;  /* 0x000000060a0a7981 */ /* 0x000f28000c1e1900 */
[----:B------:R-:W0:Y:S04]  /*0a30*/  LDG.E.U8 R4, desc[UR6][R28.64+-0x1] ;  /* 0xffffff061c047981 */ /* 0x000e28000c1e1100 */
[----:B------:R-:W3:Y:S01]  /*0a40*/  LDG.E.U8 R17, desc[UR6][R28.64] ;  /* 0x000000061c117981 */ /* 0x000ee2000c1e1100 */
[----:B0-----:R-:W-:-:S03]  /*0a50*/  IMAD.WIDE.U32 R8, R4, 0x100, RZ ;  /* 0x0000010004087825 */ /* 0x001fc600078e00ff */
[----:B------:R-:W-:-:S04]  /*0a60*/  LOP3.LUT R4, R8, R26, RZ, 0xfc, !PT ;  /* 0x0000001a08047212 */ /* 0x000fc800078efcff */
[----:B------:R-:W-:-:S04]  /*0a70*/  LEA R8, P0, R4, UR10, 0x2 ;  /* 0x0000000a04087c11 */ /* 0x000fc8000f8010ff */
[----:B------:R-:W-:Y:S02]  /*0a80*/  LEA.HI.X R9, R4, UR11, R9, 0x2, P0 ;  /* 0x0000000b04097c11 */ /* 0x000fe400080f1409 */
[----:B------:R3:W4:Y:S02]  /*0a90*/  LDG.E R4, desc[UR6][R12.64] ;  /* 0x000000060c047981 */ /* 0x000724000c1e1900 */
[----:B---3--:R-:W-:Y:S02]  /*0aa0*/  IMAD.WIDE.U32 R12, R17, 0x100, RZ ;  /* 0x00000100110c7825 */ /* 0x008fe400078e00ff */
[----:B------:R0:W3:Y:S01]  /*0ab0*/  LDG.E R17, desc[UR6][R18.64] ;  /* 0x0000000612117981 */ /* 0x0000e2000c1e1900 */
[----:B-----5:R-:W-:-:S03]  /*0ac0*/  LOP3.LUT R26, R12, R25, RZ, 0xfc, !PT ;  /* 0x000000190c1a7212 */ /* 0x020fc600078efcff */
[----:B------:R-:W5:Y:S04]  /*0ad0*/  LDG.E.U8 R12, desc[UR6][R28.64+0x1] ;  /* 0x000001061c0c7981 */ /* 0x000f68000c1e1100 */
[----:B------:R-:W4:Y:S01]  /*0ae0*/  LDG.E.U8 R19, desc[UR6][R14.64+0xf] ;  /* 0x00000f060e137981 */ /* 0x000f22000c1e1100 */
[----:B------:R-:W-:-:S03]  /*0af0*/  LEA R24, P0, R26, UR10, 0x2 ;  /* 0x0000000a1a187c11 */ /* 0x000fc6000f8010ff */
[----:B------:R-:W3:Y:S01]  /*0b00*/  LDG.E.U8 R18, desc[UR6][R28.64+0x2] ;  /* 0x000002061c127981 */ /* 0x000ee2000c1e1100 */
[----:B------:R-:W-:-:S03]  /*0b10*/  LEA.HI.X R25, R26, UR11, R13, 0x2, P0 ;  /* 0x0000000b1a197c11 */ /* 0x000fc600080f140d */
[----:B------:R-:W3:Y:S01]  /*0b20*/  LDG.E.U8 R26, desc[UR6][R14.64+0x10] ;  /* 0x000010060e1a7981 */ /* 0x000ee2000c1e1100 */
[----:B--2---:R-:W-:-:S04]  /*0b30*/  FADD R22, R22, R23 ;  /* 0x0000001716167221 */ /* 0x004fc80000000000 */
[----:B------:R-:W-:-:S04]  /*0b40*/  FADD R27, R22, R27 ;  /* 0x0000001b161b7221 */ /* 0x000fc80000000000 */
[----:B------:R-:W-:Y:S02]  /*0b50*/  FADD R27, R27, R6 ;  /* 0x000000061b1b7221 */ /* 0x000fe40000000000 */
[----:B------:R-:W2:Y:S02]  /*0b60*/  LDG.E.U8 R6, desc[UR6][R14.64+0x11] ;  /* 0x000011060e067981 */ /* 0x000ea4000c1e1100 */
[----:B------:R-:W-:Y:S01]  /*0b70*/  FADD R27, R27, R16 ;  /* 0x000000101b1b7221 */ /* 0x000fe20000000000 */
[----:B-----5:R-:W-:-:S03]  /*0b80*/  IMAD.WIDE.U32 R12, R12, 0x100, RZ ;  /* 0x000001000c0c7825 */ /* 0x020fc600078e00ff */
[----:B----4-:R-:W-:-:S04]  /*0b90*/  LOP3.LUT R12, R12, R19, RZ, 0xfc, !PT ;  /* 0x000000130c0c7212 */ /* 0x010fc800078efcff */
[----:B------:R-:W-:-:S04]  /*0ba0*/  LEA R22, P0, R12, UR10, 0x2 ;  /* 0x0000000a0c167c11 */ /* 0x000fc8000f8010ff */
[----:B------:R-:W-:Y:S01]  /*0bb0*/  LEA.HI.X R23, R12, UR11, R13, 0x2, P0 ;  /* 0x0000000b0c177c11 */ /* 0x000fe200080f140d */
[----:B---3--:R-:W-:-:S03]  /*0bc0*/  IMAD.WIDE.U32 R12, R18, 0x100, RZ ;  /* 0x00000100120c7825 */ /* 0x008fc600078e00ff */
[----:B------:R-:W-:-:S04]  /*0bd0*/  LOP3.LUT R12, R12, R26, RZ, 0xfc, !PT ;  /* 0x0000001a0c0c7212 */ /* 0x000fc800078efcff */
[----:B0-----:R-:W-:-:S04]  /*0be0*/  LEA R18, P0, R12, UR10, 0x2 ;  /* 0x0000000a0c127c11 */ /* 0x001fc8000f8010ff */
[----:B------:R-:W-:Y:S01]  /*0bf0*/  LEA.HI.X R19, R12, UR11, R13, 0x2, P0 ;  /* 0x0000000b0c137c11 */ /* 0x000fe200080f140d */
[----:B------:R-:W-:-:S05]  /*0c00*/  VIADD R12, R2, 0x14 ;  /* 0x00000014020c7836 */ /* 0x000fca0000000000 */
[----:B------:R-:W-:-:S04]  /*0c10*/  IADD3 R28, P0, PT, R12, R5, RZ ;  /* 0x000000050c1c7210 */ /* 0x000fc80007f1e0ff */
[----:B------:R-:W-:-:S05]  /*0c20*/  LEA.HI.X.SX32 R29, R12, R7, 0x1, P0 ;  /* 0x000000070c1d7211 */ /* 0x000fca00000f0eff */
[----:B------:R-:W3:Y:S04]  /*0c30*/  LDG.E.U8 R12, desc[UR6][R28.64+-0x1] ;  /* 0xffffff061c0c7981 */ /* 0x000ee8000c1e1100 */
[----:B------:R-:W4:Y:S01]  /*0c40*/  LDG.E.U8 R16, desc[UR6][R28.64] ;  /* 0x000000061c107981 */ /* 0x000f22000c1e1100 */
[----:B------:R-:W-:-:S03]  /*0c50*/  FADD R4, R27, R4 ;  /* 0x000000041b047221 */ /* 0x000fc60000000000 */
[----:B------:R-:W5:Y:S01]  /*0c60*/  LDG.E.U8 R27, desc[UR6][R14.64+0x12] ;  /* 0x000012060e1b7981 */ /* 0x000f62000c1e1100 */
[----:B------:R-:W-:-:S03]  /*0c70*/  FADD R4, R4, R17 ;  /* 0x0000001104047221 */ /* 0x000fc60000000000 */
[----:B------:R-:W5:Y:S04]  /*0c80*/  LDG.E.U8 R20, desc[UR6][R28.64+0x1] ;  /* 0x000001061c147981 */ /* 0x000f68000c1e1100 */
[----:B------:R-:W5:Y:S01]  /*0c90*/  LDG.E.U8 R26, desc[UR6][R28.64+0x2] ;  /* 0x000002061c1a7981 */ /* 0x000f62000c1e1100 */
[----:B---3--:R-:W-:-:S03]  /*0ca0*/  IMAD.WIDE.U32 R12, R12, 0x100, RZ ;  /* 0x000001000c0c7825 */ /* 0x008fc600078e00ff */
[----:B--2---:R-:W-:Y:S02]  /*0cb0*/  LOP3.LUT R17, R12, R6, RZ, 0xfc, !PT ;  /* 0x000000060c117212 */ /* 0x004fe400078efcff */
[----:B------:R-:W2:Y:S02]  /*0cc0*/  LDG.E.U8 R6, desc[UR6][R14.64+0x14] ;  /* 0x000014060e067981 */ /* 0x000ea4000c1e1100 */
[----:B------:R-:W-:-:S04]  /*0cd0*/  LEA R12, P0, R17, UR10, 0x2 ;  /* 0x0000000a110c7c11 */ /* 0x000fc8000f8010ff */
[----:B------:R-:W-:Y:S01]  /*0ce0*/  LEA.HI.X R13, R17, UR11, R13, 0x2, P0 ;  /* 0x0000000b110d7c11 */ /* 0x000fe200080f140d */
[----:B----4-:R-:W-:-:S03]  /*0cf0*/  IMAD.WIDE.U32 R16, R16, 0x100, RZ ;  /* 0x0000010010107825 */ /* 0x010fc600078e00ff */
[----:B-----5:R-:W-:-:S04]  /*0d00*/  LOP3.LUT R27, R16, R27, RZ, 0xfc, !PT ;  /* 0x0000001b101b7212 */ /* 0x020fc800078efcff */
[----:B------:R-:W-:-:S04]  /*0d10*/  LEA R16, P0, R27, UR10, 0x2 ;  /* 0x0000000a1b107c11 */ /* 0x000fc8000f8010ff */
[----:B------:R-:W-:Y:S02]  /*0d20*/  LEA.HI.X R17, R27, UR11, R17, 0x2, P0 ;  /* 0x0000000b1b117c11 */ /* 0x000fe400080f1411 */
[----:B------:R-:W3:Y:S01]  /*0d30*/  LDG.E.U8 R27, desc[UR6][R14.64+0x13] ;  /* 0x000013060e1b7981 */ /* 0x000ee2000c1e1100 */
[----:B------:R-:W-:Y:S01]  /*0d40*/  FADD R4, R4, R21 ;  /* 0x0000001504047221 */ /* 0x000fe20000000000 */
[----:B------:R-:W-:-:S03]  /*0d50*/  IMAD.WIDE.U32 R20, R20, 0x100, RZ ;  /* 0x0000010014147825 */ /* 0x000fc600078e00ff */
[----:B---3--:R-:W-:Y:S01]  /*0d60*/  LOP3.LUT R20, R20, R27, RZ, 0xfc, !PT ;  /* 0x0000001b14147212 */ /* 0x008fe200078efcff */
[----:B------:R-:W-:-:S03]  /*0d70*/  FADD R27, R4, R10 ;  /* 0x0000000a041b7221 */ /* 0x000fc60000000000 */
[----:B------:R-:W-:-:S04]  /*0d80*/  LEA R10, P0, R20, UR10, 0x2 ;  /* 0x0000000a140a7c11 */ /* 0x000fc8000f8010ff */
[----:B------:R-:W-:Y:S01]  /*0d90*/  LEA.HI.X R11, R20, UR11, R21, 0x2, P0 ;  /* 0x0000000b140b7c11 */ /* 0x000fe200080f1415 */
[----:B------:R-:W-:Y:S02]  /*0da0*/  IMAD.WIDE.U32 R20, R26, 0x100, RZ ;  /* 0x000001001a147825 */ /* 0x000fe400078e00ff */
[----:B------:R-:W3:Y:S01]  /*0db0*/  LDG.E R26, desc[UR6][R24.64] ;  /* 0x00000006181a7981 */ /* 0x000ee2000c1e1900 */
[----:B--2---:R-:W-:Y:S01]  /*0dc0*/  LOP3.LUT R6, R20, R6, RZ, 0xfc, !PT ;  /* 0x0000000614067212 */ /* 0x004fe200078efcff */
[----:B------:R-:W-:Y:S02]  /*0dd0*/  VIADD R4, R2, 0x18 ;  /* 0x0000001802047836 */ /* 0x000fe40000000000 */
[----:B------:R-:W2:Y:S01]  /*0de0*/  LDG.E R11, desc[UR6][R10.64] ;  /* 0x000000060a0b7981 */ /* 0x000ea2000c1e1900 */
[----:B------:R-:W-:-:S03]  /*0df0*/  LEA R20, P0, R6, UR10, 0x2 ;  /* 0x0000000a06147c11 */ /* 0x000fc6000f8010ff */
[----:B------:R-:W4:Y:S01]  /*0e00*/  LDG.E.U8 R24, desc[UR6][R14.64+0x15] ;  /* 0x000015060e187981 */ /* 0x000f22000c1e1100 */
[----:B------:R-:W-:Y:S02]  /*0e10*/  LEA.HI.X R21, R6, UR11, R21, 0x2, P0 ;  /* 0x0000000b06157c11 */ /* 0x000fe400080f1415 */
[C---:B------:R-:W-:Y:S01]  /*0e20*/  IADD3 R28, P0, PT, R4.reuse, R5, RZ ;  /* 0x00000005041c7210 */ /* 0x040fe20007f1e0ff */
[----:B------:R0:W5:Y:S03]  /*0e30*/  LDG.E R6, desc[UR6][R8.64] ;  /* 0x0000000608067981 */ /* 0x000166000c1e1900 */
[----:B------:R-:W-:Y:S01]  /*0e40*/  LEA.HI.X.SX32 R29, R4, R7, 0x1, P0 ;  /* 0x00000007041d7211 */ /* 0x000fe200000f0eff */
[----:B------:R-:W2:Y:S04]  /*0e50*/  LDG.E R25, desc[UR6][R22.64] ;  /* 0x0000000616197981 */ /* 0x000ea8000c1e1900 */
[----:B------:R-:W0:Y:S01]  /*0e60*/  LDG.E.U8 R4, desc[UR6][R28.64+-0x1] ;  /* 0xffffff061c047981 */ /* 0x000e22000c1e1100 */
[----:B------:R-:W-:-:S03]  /*0e70*/  VIADD R2, R2, 0x1c ;  /* 0x0000001c02027836 */ /* 0x000fc60000000000 */
[----:B------:R-:W2:Y:S04]  /*0e80*/  LDG.E R10, desc[UR6][R20.64] ;  /* 0x00000006140a7981 */ /* 0x000ea8000c1e1900 */
[----:B------:R1:W2:Y:S04]  /*0e90*/  LDG.E R23, desc[UR6][R12.64] ;  /* 0x000000060c177981 */ /* 0x0002a8000c1e1900 */
[----:B------:R-:W2:Y:S04]  /*0ea0*/  LDG.E R22, desc[UR6][R16.64] ;  /* 0x0000000610167981 */ /* 0x000ea8000c1e1900 */
[----:B------:R-:W3:Y:S01]  /*0eb0*/  LDG.E.U8 R17, desc[UR6][R14.64+0x17] ;  /* 0x000017060e117981 */ /* 0x000ee2000c1e1100 */
[----:B0-----:R-:W-:-:S03]  /*0ec0*/  IMAD.WIDE.U32 R8, R4, 0x100, RZ ;  /* 0x0000010004087825 */ /* 0x001fc600078e00ff */
[----:B----4-:R-:W-:Y:S02]  /*0ed0*/  LOP3.LUT R4, R8, R24, RZ, 0xfc, !PT ;  /* 0x0000001808047212 */ /* 0x010fe400078efcff */
[----:B------:R0:W4:Y:S02]  /*0ee0*/  LDG.E R24, desc[UR6][R18.64] ;  /* 0x0000000612187981 */ /* 0x000124000c1e1900 */
[----:B------:R-:W-:-:S04]  /*0ef0*/  LEA R8, P0, R4, UR10, 0x2 ;  /* 0x0000000a04087c11 */ /* 0x000fc8000f8010ff */
[----:B------:R-:W-:Y:S02]  /*0f00*/  LEA.HI.X R9, R4, UR11, R9, 0x2, P0 ;  /* 0x0000000b04097c11 */ /* 0x000fe400080f1409 */
[----:B------:R-:W1:Y:S04]  /*0f10*/  LDG.E.U8 R4, desc[UR6][R28.64] ;  /* 0x000000061c047981 */ /* 0x000e68000c1e1100 */
[----:B------:R-:W5:Y:S04]  /*0f20*/  LDG.E.U8 R19, desc[UR6][R14.64+0x16] ;  /* 0x000016060e137981 */ /* 0x000f68000c1e1100 */
[----:B------:R2:W4:Y:S01]  /*0f30*/  LDG.E R8, desc[UR6][R8.64] ;  /* 0x0000000608087981 */ /* 0x000522000c1e1900 */
[----:B-1----:R-:W-:-:S03]  /*0f40*/  IMAD.WIDE.U32 R12, R4, 0x100, RZ ;  /* 0x00000100040c7825 */ /* 0x002fc600078e00ff */
[----:B-----5:R-:W-:-:S03]  /*0f50*/  LOP3.LUT R4, R12, R19, RZ, 0xfc, !PT ;  /* 0x000000130c047212 */ /* 0x020fc600078efcff */
[----:B------:R-:W5:Y:S01]  /*0f60*/  LDG.E.U8 R12, desc[UR6][R28.64+0x1] ;  /* 0x000001061c0c7981 */ /* 0x000f62000c1e1100 */
[----:B0-----:R-:W-:-:S04]  /*0f70*/  LEA R18, P0, R4, UR10, 0x2 ;  /* 0x0000000a04127c11 */ /* 0x001fc8000f8010ff */
[----:B------:R-:W-:Y:S02]  /*0f80*/  LEA.HI.X R19, R4, UR11, R13, 0x2, P0 ;  /* 0x0000000b04137c11 */ /* 0x000fe400080f140d */
[----:B------:R-:W2:Y:S04]  /*0f90*/  LDG.E.U8 R4, desc[UR6][R28.64+0x2] ;  /* 0x000002061c047981 */ /* 0x000ea8000c1e1100 */
[----:B------:R-:W4:Y:S04]  /*0fa0*/  LDG.E.U8 R29, desc[UR6][R14.64+0x18] ;  /* 0x000018060e1d7981 */ /* 0x000f28000c1e1100 */
[----:B------:R0:W4:Y:S01]  /*0fb0*/  LDG.E R28, desc[UR6][R18.64] ;  /* 0x00000006121c7981 */ /* 0x000122000c1e1900 */
[----:B-----5:R-:W-:-:S03]  /*0fc0*/  IMAD.WIDE.U32 R12, R12, 0x100, RZ ;  /* 0x000001000c0c7825 */ /* 0x020fc600078e00ff */
[----:B---3--:R-:W-:-:S04]  /*0fd0*/  LOP3.LUT R12, R12, R17, RZ, 0xfc, !PT ;  /* 0x000000110c0c7212 */ /* 0x008fc800078efcff */
[----:B------:R-:W-:-:S04]  /*0fe0*/  LEA R16, P0, R12, UR10, 0x2 ;  /* 0x0000000a0c107c11 */ /* 0x000fc8000f8010ff */
[----:B------:R-:W-:Y:S01]  /*0ff0*/  LEA.HI.X R17, R12, UR11, R13, 0x2, P0 ;  /* 0x0000000b0c117c11 */ /* 0x000fe200080f140d */
[----:B--2---:R-:W-:-:S04]  /*1000*/  IMAD.WIDE.U32 R12, R4, 0x100, RZ ;  /* 0x00000100040c7825 */ /* 0x004fc800078e00ff */
[----:B------:R-:W2:Y:S01]  /*1010*/  LDG.E R16, desc[UR6][R16.64] ;  /* 0x0000000610107981 */ /* 0x000ea2000c1e1900 */
[----:B----4-:R-:W-:-:S03]  /*1020*/  LOP3.LUT R4, R12, R29, RZ, 0xfc, !PT ;  /* 0x0000001d0c047212 */ /* 0x010fc600078efcff */
[----:B------:R-:W3:Y:S01]  /*1030*/  LDG.E.U8 R29, desc[UR6][R14.64+0x19] ;  /* 0x000019060e1d7981 */ /* 0x000ee2000c1e1100 */
[----:B------:R-:W-:-:S04]  /*1040*/  LEA R12, P0, R4, UR10, 0x2 ;  /* 0x0000000a040c7c11 */ /* 0x000fc8000f8010ff */
[----:B------:R-:W-:Y:S02]  /*1050*/  LEA.HI.X R13, R4, UR11, R13, 0x2, P0 ;  /* 0x0000000b040d7c11 */ /* 0x000fe400080f140d */
[----:B------:R-:W-:-:S03]  /*1060*/  IADD3 R4, P0, PT, R2, R5, RZ ;  /* 0x0000000502047210 */ /* 0x000fc60007f1e0ff */
[----:B------:R-:W4:Y:S01]  /*1070*/  LDG.E R12, desc[UR6][R12.64] ;  /* 0x000000060c0c7981 */ /* 0x000f22000c1e1900 */
[----:B------:R-:W-:Y:S01]  /*1080*/  LEA.HI.X.SX32 R9, R2, R7, 0x1, P0 ;  /* 0x0000000702097211 */ /* 0x000fe200000f0eff */
[----:B0-----:R-:W-:-:S04]  /*1090*/  IMAD.MOV.U32 R18, RZ, RZ, R4 ;  /* 0x000000ffff127224 */ /* 0x001fc800078e0004 */
[----:B------:R-:W-:-:S05]  /*10a0*/  IMAD.MOV.U32 R19, RZ, RZ, R9 ;  /* 0x000000ffff137224 */ /* 0x000fca00078e0009 */
[----:B------:R-:W5:Y:S01]  /*10b0*/  LDG.E.U8 R20, desc[UR6][R18.64+-0x1] ;  /* 0xffffff0612147981 */ /* 0x000f62000c1e1100 */
[----:B------:R-:W-:-:S04]  /*10c0*/  FADD R27, R27, R6 ;  /* 0x000000061b1b7221 */ /* 0x000fc80000000000 */
[----:B------:R-:W-:-:S04]  /*10d0*/  FADD R26, R27, R26 ;  /* 0x0000001a1b1a7221 */ /* 0x000fc80000000000 */
[----:B------:R-:W-:-:S04]  /*10e0*/  FADD R25, R26, R25 ;  /* 0x000000191a197221 */ /* 0x000fc80000000000 */
[----:B------:R-:W-:Y:S01]  /*10f0*/  FADD R24, R25, R24 ;  /* 0x0000001819187221 */ /* 0x000fe20000000000 */
[----:B-----5:R-:W-:-:S03]  /*1100*/  IMAD.WIDE.U32 R20, R20, 0x100, RZ ;  /* 0x0000010014147825 */ /* 0x020fc600078e00ff */
[----:B---3--:R-:W-:-:S04]  /*1110*/  LOP3.LUT R29, R20, R29, RZ, 0xfc, !PT ;  /* 0x0000001d141d7212 */ /* 0x008fc800078efcff */
[----:B------:R-:W-:-:S04]  /*1120*/  LEA R20, P0, R29, UR10, 0x2 ;  /* 0x0000000a1d147c11 */ /* 0x000fc8000f8010ff */
[----:B------:R-:W-:-:S05]  /*1130*/  LEA.HI.X R21, R29, UR11, R21, 0x2, P0 ;  /* 0x0000000b1d157c11 */ /* 0x000fca00080f1415 */
[----:B------:R-:W3:Y:S01]  /*1140*/  LDG.E R20, desc[UR6][R20.64] ;  /* 0x0000000614147981 */ /* 0x000ee2000c1e1900 */
[----:B------:R-:W-:-:S04]  /*1150*/  FADD R23, R24, R23 ;  /* 0x0000001718177221 */ /* 0x000fc80000000000 */
[----:B------:R-:W-:-:S04]  /*1160*/  FADD R22, R23, R22 ;  /* 0x0000001617167221 */ /* 0x000fc80000000000 */
[----:B------:R-:W-:-:S04]  /*1170*/  FADD R11, R22, R11 ;  /* 0x0000000b160b7221 */ /* 0x000fc80000000000 */
[----:B------:R-:W-:Y:S01]  /*1180*/  FADD R11, R11, R10 ;  /* 0x0000000a0b0b7221 */ /* 0x000fe20000000000 */
[----:B------:R-:W-:-:S03]  /*1190*/  UIADD3 UR4, UPT, UPT, UR4, 0x1c, URZ ;  /* 0x0000001c04047890 */ /* 0x000fc6000fffe0ff */
[----:B------:R-:W-:Y:S01]  /*11a0*/  FADD R11, R11, R8 ;  /* 0x000000080b0b7221 */ /* 0x000fe20000000000 */
[----:B------:R-:W-:-:S03]  /*11b0*/  UISETP.NE.AND UP0, UPT, UR4, 0x310, UPT ;  /* 0x000003100400788c */ /* 0x000fc6000bf05270 */
[----:B------:R-:W-:Y:S01]  /*11c0*/  FADD R11, R28, R11 ;  /* 0x0000000b1c0b7221 */ /* 0x000fe20000000000 */
[----:B------:R-:W-:-:S03]  /*11d0*/  IADD3 R14, P0, PT, R14, 0x1c, RZ ;  /* 0x0000001c0e0e7810 */ /* 0x000fc60007f1e0ff */
[----:B--2---:R-:W-:-:S04]  /*11e0*/  FADD R11, R11, R16 ;  /* 0x000000100b0b7221 */ /* 0x004fc80000000000 */
[----:B----4-:R-:W-:Y:S01]  /*11f0*/  FADD R11, R11, R12 ;  /* 0x0000000c0b0b7221 */ /* 0x010fe20000000000 */
[----:B------:R-:W-:-:S03]  /*1200*/  IMAD.X R15, RZ, RZ, R15, P0 ;  /* 0x000000ffff0f7224 */ /* 0x000fc600000e060f */
[----:B---3--:R-:W-:Y:S01]  /*1210*/  FADD R23, R11, R20 ;  /* 0x000000140b177221 */ /* 0x008fe20000000000 */
[----:B------:R-:W-:Y:S06]  /*1220*/  BRA.U UP0, `(.L_x_0) ;  /* 0xfffffff100087547 */ /* 0x000fec000b83ffff */
[----:B------:R-:W-:Y:S02]  /*1230*/  IMAD.MOV.U32 R2, RZ, RZ, 0x3bbb989d ;  /* 0x3bbb989dff027424 */ /* 0x000fe400078e00ff */
[----:B------:R-:W-:Y:S01]  /*1240*/  FMUL R23, R23, -0.014999999664723873138 ;  /* 0xbc75c28f17177820 */ /* 0x000fe20000400000 */
[----:B------:R-:W-:Y:S02]  /*1250*/  IMAD.MOV.U32 R5, RZ, RZ, 0x437c0000 ;  /* 0x437c0000ff057424 */ /* 0x000fe400078e00ff */
[----:B------:R-:W-:Y:S02]  /*1260*/  IMAD R3, R3, UR9, R0 ;  /* 0x0000000903037c24 */ /* 0x000fe4000f8e0200 */
[----:B------:R-:W-:-:S04]  /*1270*/  FFMA.SAT R2, R23, R2, 0.5 ;  /* 0x3f00000017027423 */ /* 0x000fc80000002002 */
[----:B------:R-:W-:Y:S02]  /*1280*/  FFMA.RM R2, R2, R5, 12582913 ;  /* 0x4b40000102027423 */ /* 0x000fe40000004005 */
[----:B------:R-:W0:Y:S02]  /*1290*/  LDC.64 R4, c[0x0][0x388] ;  /* 0x0000e200ff047b82 */ /* 0x000e240000000a00 */
[C---:B------:R-:W-:Y:S01]  /*12a0*/  FADD R6, R2.reuse, -12583039 ;  /* 0xcb40007f02067421 */ /* 0x040fe20000000000 */
[----:B------:R-:W-:-:S03]  /*12b0*/  IMAD.SHL.U32 R0, R2, 0x800000, RZ ;  /* 0x0080000002007824 */ /* 0x000fc600078e00ff */
[----:B------:R-:W-:-:S04]  /*12c0*/  FFMA R6, R23, 1.4426950216293334961, -R6 ;  /* 0x3fb8aa3b17067823 */ /* 0x000fc80000000806 */
[----:B------:R-:W-:-:S04]  /*12d0*/  FFMA R6, R23, 1.925963033500011079e-08, R6 ;  /* 0x32a5706017067823 */ /* 0x000fc80000000006 */
[----:B------:R-:W1:Y:S01]  /*12e0*/  MUFU.EX2 R7, R6 ;  /* 0x0000000600077308 */ /* 0x000e620000000800 */
[----:B0-----:R-:W-:-:S04]  /*12f0*/  IMAD.WIDE R2, R3, 0x4, R4 ;  /* 0x0000000403027825 */ /* 0x001fc800078e0204 */
[----:B-1----:R-:W-:-:S05]  /*1300*/  FMUL R7, R0, R7 ;  /* 0x0000000700077220 */ /* 0x002fca0000400000 */
[----:B------:R-:W-:Y:S01]  /*1310*/  STG.E desc[UR6][R2.64], R7 ;  /* 0x0000000702007986 */ /* 0x000fe2000c101906 */
[----:B------:R-:W-:Y:S05]  /*1320*/  EXIT ;  /* 0x000000000000794d */ /* 0x000fea0003800000 */
.L_x_1:
[----:B------:R-:W-:-:S00]  /*1330*/  BRA `(.L_x_1) ;  /* 0xfffffffc00fc7947 */ /* 0x000fc0000383ffff */
[----:B------:R-:W-:-:S00]  /*1340*/  NOP ;  /* 0x0000000000007918 */ /* 0x000fc00000000000 */
        /* <DEDUP_REMOVED lines=11> */
.L_x_4:


//--------------------- .text._Z20kernel_kernel_matrixPfS_Phi --------------------------
	.section	.text._Z20kernel_kernel_matrixPfS_Phi,"ax",@progbits
	.align	128
        .global         _Z20kernel_kernel_matrixPfS_Phi
        .type           _Z20kernel_kernel_matrixPfS_Phi,@function
        .size           _Z20kernel_kernel_matrixPfS_Phi,(.L_x_5 - _Z20kernel_kernel_matrixPfS_Phi)
        .other          _Z20kernel_kernel_matrixPfS_Phi,@"STO_CUDA_ENTRY STV_DEFAULT"
_Z20kernel_kernel_matrixPfS_Phi:
.text._Z20kernel_kernel_matrixPfS_Phi:
[----:B------:R-:W-:Y:S01]  /*0000*/  LDC R1, c[0x0][0x37c] ;  /* 0x0000df00ff017b82 */ /* 0x000fe20000000800 */
[----:B------:R-:W0:Y:S07]  /*0010*/  S2R R3, SR_TID.X ;  /* 0x0000000000037919 */ /* 0x000e2e0000002100 */
[----:B------:R-:W0:Y:S01]  /*0020*/  S2UR UR4, SR_CTAID.X ;  /* 0x00000000000479c3 */ /* 0x000e220000002500 */
[----:B------:R-:W1:Y:S01]  /*0030*/  LDCU UR8, c[0x0][0x398] ;  /* 0x00007300ff0877ac */ /* 0x000e620008000800 */
[----:B------:R-:W2:Y:S06]  /*0040*/  S2R R5, SR_TID.Y ;  /* 0x0000000000057919 */ /* 0x000eac0000002200 */
[----:B------:R-:W0:Y:S08]  /*0050*/  LDC R0, c[0x0][0x360] ;  /* 0x0000d800ff007b82 */ /* 0x000e300000000800 */
[----:B------:R-:W2:Y:S08]  /*0060*/  S2UR UR5, SR_CTAID.Y ;  /* 0x00000000000579c3 */ /* 0x000eb00000002600 */
[----:B------:R-:W2:Y:S01]  /*0070*/  LDC R2, c[0x0][0x364] ;  /* 0x0000d900ff027b82 */ /* 0x000ea20000000800 */
[----:B0-----:R-:W-:-:S02]  /*0080*/  IMAD R0, R0, UR4, R3 ;  /* 0x0000000400007c24 */ /* 0x001fc4000f8e0203 */
[----:B--2---:R-:W-:-:S05]  /*0090*/  IMAD R3, R2, UR5, R5 ;  /* 0x0000000502037c24 */ /* 0x004fca000f8e0205 */
[----:B------:R-:W-:-:S04]  /*00a0*/  VIMNMX R2, PT, PT, R0, R3, !PT ;  /* 0x0000000300027248 */ /* 0x000fc80007fe0100 */
[----:B-1----:R-:W-:-:S13]  /*00b0*/  ISETP.GE.AND P0, PT, R2, UR8, PT ;  /* 0x0000000802007c0c */ /* 0x002fda000bf06270 */
[----:B------:R-:W-:Y:S05]  /*00c0*/  @P0 EXIT ;  /* 0x000000000000094d */ /* 0x000fea0003800000 */
[----:B------:R-:W0:Y:S01]  /*00d0*/  LDC.64 R10, c[0x0][0x390] ;  /* 0x0000e400ff0a7b82 */ /* 0x000e220000000a00 */
[----:B------:R-:W1:Y:S01]  /*00e0*/  LDCU.64 UR6, c[0x0][0x358] ;  /* 0x00006b00ff0677ac */ /* 0x000e620008000a00 */
[----:B------:R-:W-:Y:S02]  /*00f0*/  IMAD R2, R0, 0x311, RZ ;  /* 0x0000031100027824 */ /* 0x000fe400078e02ff */
[----:B------:R-:W-:Y:S01]  /*0100*/  IMAD R9, R3, 0x311, RZ ;  /* 0x0000031103097824 */ /* 0x000fe200078e02ff */
[----:B------:R-:W2:Y:S01]  /*0110*/  LDCU.64 UR10, c[0x0][0x380] ;  /* 0x00007000ff0a77ac */ /* 0x000ea20008000a00 */
[----:B0-----:R-:W-:-:S04]  /*0120*/  IADD3 R5, P0, PT, R10, 0x1, RZ ;  /* 0x000000010a057810 */ /* 0x001fc80007f1e0ff */
[----:B------:R-:W-:Y:S01]  /*0130*/  IADD3 R4, P1, PT, R2, R5, RZ ;  /* 0x0000000502047210 */ /* 0x000fe20007f3e0ff */
[----:B------:R-:W-:Y:S01]  /*0140*/  IMAD.X R7, RZ, RZ, R11, P0 ;  /* 0x000000ffff077224 */ /* 0x000fe200000e060b */
[----:B------:R-:W-:-:S03]  /*0150*/  IADD3 R10, P0, PT, R9, R10, RZ ;  /* 0x0000000a090a7210 */ /* 0x000fc60007f1e0ff */
        /* <DEDUP_REMOVED lines=14> */
.L_x_2:
        /* <DEDUP_REMOVED lines=270> */
.L_x_3:
        /* <DEDUP_REMOVED lines=14> */
.L_x_5:


//--------------------- .nv.shared.reserved.0     --------------------------
	.section	.nv.shared.reserved.0,"aw",@nobits
	.weak		__nv_reservedSMEM_offset_0_alias
	.size		__nv_reservedSMEM_offset_0_alias, 0, 64
	.other		__nv_reservedSMEM_offset_0_alias,@"STO_CUDA_RESERVED_SHARED STV_DEFAULT"
__nv_reservedSMEM_offset_0_alias:
	.zero		0
	.zero		64


//--------------------- .nv.constant0._Z23kernel_kernel_matrix_tsPfS_PhS0_ii --------------------------
	.section	.nv.constant0._Z23kernel_kernel_matrix_tsPfS_PhS0_ii,"a",@progbits
	.sectionflags	@""
	.align	4
.nv.constant0._Z23kernel_kernel_matrix_tsPfS_PhS0_ii:
	.zero		936


//--------------------- .nv.constant0._Z20kernel_kernel_matrixPfS_Phi --------------------------
	.section	.nv.constant0._Z20kernel_kernel_matrixPfS_Phi,"a",@progbits
	.sectionflags	@""
	.align	4
.nv.constant0._Z20kernel_kernel_matrixPfS_Phi:
	.zero		924


//--------------------- SYMBOLS --------------------------

	.type		.nv.reservedSmem.offset0,@object
	.size		.nv.reservedSmem.offset0,0x4
